	.headerflags	@"EF_CUDA_TEXMODE_UNIFIED EF_CUDA_64BIT_ADDRESS EF_CUDA_ACCELERATORS EF_CUDA_SM90 EF_CUDA_VIRTUAL_SM(EF_CUDA_SM90)"
	.elftype	@"ET_EXEC"


//--------------------- .nv.info                  --------------------------
	.section	.nv.info,"",@"SHT_CUDA_INFO"
	.align	4


	//----- nvinfo : EIATTR_REGCOUNT
	.align		4
        /*0000*/ 	.byte	0x04, 0x2f
        /*0002*/ 	.short	(.L_1 - .L_0)
	.align		4
.L_0:
        /*0004*/ 	.word	index@(saxpy)
        /*0008*/ 	.word	0x0000000c


	//----- nvinfo : EIATTR_FRAME_SIZE
	.align		4
.L_1:
        /*000c*/ 	.byte	0x04, 0x11
        /*000e*/ 	.short	(.L_3 - .L_2)
	.align		4
.L_2:
        /*0010*/ 	.word	index@(saxpy)
        /*0014*/ 	.word	0x00000000


	//----- nvinfo : EIATTR_MIN_STACK_SIZE
	.align		4
.L_3:
        /*0018*/ 	.byte	0x04, 0x12
        /*001a*/ 	.short	(.L_5 - .L_4)
	.align		4
.L_4:
        /*001c*/ 	.word	index@(saxpy)
        /*0020*/ 	.word	0x00000000
.L_5:


//--------------------- .nv.info.saxpy            --------------------------
	.section	.nv.info.saxpy,"",@"SHT_CUDA_INFO"
	.sectionflags	@""
	.align	4


	//----- nvinfo : EIATTR_CUDA_API_VERSION
	.align		4
        /*0000*/ 	.byte	0x04, 0x37
        /*0002*/ 	.short	(.L_7 - .L_6)
.L_6:
        /*0004*/ 	.word	0x00000080


	//----- nvinfo : EIATTR_KPARAM_INFO
	.align		4
.L_7:
        /*0008*/ 	.byte	0x04, 0x17
        /*000a*/ 	.short	(.L_9 - .L_8)
.L_8:
        /*000c*/ 	.word	0x00000000
        /*0010*/ 	.short	0x0004
        /*0012*/ 	.short	0x0020
        /*0014*/ 	.byte	0x00, 0xf0, 0x21, 0x00


	//----- nvinfo : EIATTR_KPARAM_INFO
	.align		4
.L_9:
        /*0018*/ 	.byte	0x04, 0x17
        /*001a*/ 	.short	(.L_11 - .L_10)
.L_10:
        /*001c*/ 	.word	0x00000000
        /*0020*/ 	.short	0x0003
        /*0022*/ 	.short	0x0018
        /*0024*/ 	.byte	0x00, 0xf0, 0x21, 0x00


	//----- nvinfo : EIATTR_KPARAM_INFO
	.align		4
.L_11:
        /*0028*/ 	.byte	0x04, 0x17
        /*002a*/ 	.short	(.L_13 - .L_12)
.L_12:
        /*002c*/ 	.word	0x00000000
        /*0030*/ 	.short	0x0002
        /*0032*/ 	.short	0x0010
        /*0034*/ 	.byte	0x00, 0xf0, 0x21, 0x00


	//----- nvinfo : EIATTR_KPARAM_INFO
	.align		4
.L_13:
        /*0038*/ 	.byte	0x04, 0x17
        /*003a*/ 	.short	(.L_15 - .L_14)
.L_14:
        /*003c*/ 	.word	0x00000000
        /*0040*/ 	.short	0x0001
        /*0042*/ 	.short	0x0008
        /*0044*/ 	.byte	0x00, 0xf0, 0x21, 0x00


	//----- nvinfo : EIATTR_KPARAM_INFO
	.align		4
.L_15:
        /*0048*/ 	.byte	0x04, 0x17
        /*004a*/ 	.short	(.L_17 - .L_16)
.L_16:
        /*004c*/ 	.word	0x00000000
        /*0050*/ 	.short	0x0000
        /*0052*/ 	.short	0x0000
        /*0054*/ 	.byte	0x00, 0xf0, 0x11, 0x00


	//----- nvinfo : EIATTR_SPARSE_MMA_MASK
	.align		4
.L_17:
        /*0058*/ 	.byte	0x03, 0x50
        /*005a*/ 	.short	0x0000


	//----- nvinfo : EIATTR_MAXREG_COUNT
	.align		4
        /*005c*/ 	.byte	0x03, 0x1b
        /*005e*/ 	.short	0x00ff


	//----- nvinfo : EIATTR_EXIT_INSTR_OFFSETS
	.align		4
        /*0060*/ 	.byte	0x04, 0x1c
        /*0062*/ 	.short	(.L_19 - .L_18)


	//   ....[0]....
.L_18:
        /*0064*/ 	.word	0x00000080


	//   ....[1]....
        /*0068*/ 	.word	0x000001a0


	//----- nvinfo : EIATTR_CBANK_PARAM_SIZE
	.align		4
.L_19:
        /*006c*/ 	.byte	0x03, 0x19
        /*006e*/ 	.short	0x0028


	//----- nvinfo : EIATTR_PARAM_CBANK
	.align		4
        /*0070*/ 	.byte	0x04, 0x0a
        /*0072*/ 	.short	(.L_21 - .L_20)
	.align		4
.L_20:
        /*0074*/ 	.word	index@(.nv.constant0.saxpy)
        /*0078*/ 	.short	0x0210
        /*007a*/ 	.short	0x0028


	//----- nvinfo : EIATTR_SW_WAR
	.align		4
.L_21:
        /*007c*/ 	.byte	0x04, 0x36
        /*007e*/ 	.short	(.L_23 - .L_22)
.L_22:
        /*0080*/ 	.word	0x00000008
.L_23:


//--------------------- .nv.callgraph             --------------------------
	.section	.nv.callgraph,"",@"SHT_CUDA_CALLGRAPH"
	.align	4
	.sectionentsize	8
	.align		4
        /*0000*/ 	.word	0x00000000
	.align		4
        /*0004*/ 	.word	0xffffffff
	.align		4
        /*0008*/ 	.word	0x00000000
	.align		4
        /*000c*/ 	.word	0xfffffffe
	.align		4
        /*0010*/ 	.word	0x00000000
	.align		4
        /*0014*/ 	.word	0xfffffffd
	.align		4
        /*0018*/ 	.word	0x00000000
	.align		4
        /*001c*/ 	.word	0xfffffffc


//--------------------- .text.saxpy               --------------------------
	.section	.text.saxpy,"ax",@progbits
	.align	128
        .global         saxpy
        .type           saxpy,@function
        .size           saxpy,(.L_x_1 - saxpy)
        .other          saxpy,@"STO_CUDA_ENTRY STV_DEFAULT"
saxpy:
.text.saxpy:
[----:B------:R-:W0:Y:S01]  /*0000*/  LDC R1, c[0x0][0x28] ;  /* 0x00000a00ff017b82 */ /* 0x000e220000000800 */
[----:B------:R-:W1:Y:S07]  /*0010*/  S2R R3, SR_TID.X ;  /* 0x0000000000037919 */ /* 0x000e6e0000002100 */
[----:B------:R-:W1:Y:S08]  /*0020*/  S2UR UR4, SR_CTAID.X ;  /* 0x00000000000479c3 */ /* 0x000e700000002500 */
[----:B------:R-:W1:Y:S02]  /*0030*/  LDC R0, c[0x0][RZ] ;  /* 0x00000000ff007b82 */ /* 0x000e640000000800 */
[----:B-1----:R-:W-:Y:S01]  /*0040*/  IMAD R0, R0, UR4, R3 ;  /* 0x0000000400007c24 */ /* 0x002fe2000f8e0203 */
[----:B------:R-:W-:-:S04]  /*0050*/  ULDC.64 UR4, c[0x0][0x230] ;  /* 0x00008c0000047ab9 */ /* 0x000fc80000000a00 */
[----:B------:R-:W-:-:S04]  /*0060*/  ISETP.GE.U32.AND P0, PT, R0, UR4, PT ;  /* 0x0000000400007c0c */ /* 0x000fc8000bf06070 */
[----:B------:R-:W-:-:S13]  /*0070*/  ISETP.GE.U32.AND.EX P0, PT, RZ, UR5, PT, P0 ;  /* 0x00000005ff007c0c */ /* 0x000fda000bf06100 */
[----:B0-----:R-:W-:Y:S05]  /*0080*/  @P0 EXIT ;  /* 0x000000000000094d */ /* 0x001fea0003800000 */
[----:B------:R-:W-:Y:S01]  /*0090*/  IMAD.SHL.U32 R6, R0, 0x4, RZ ;  /* 0x0000000400067824 */ /* 0x000fe200078e00ff */
[----:B------:R-:W-:Y:S01]  /*00a0*/  ULDC.64 UR6, c[0x0][0x220] ;  /* 0x0000880000067ab9 */ /* 0x000fe20000000a00 */
[----:B------:R-:W-:Y:S01]  /*00b0*/  ULDC.64 UR4, c[0x0][0x218] ;  /* 0x0000860000047ab9 */ /* 0x000fe20000000a00 */
[----:B------:R-:W-:Y:S02]  /*00c0*/  SHF.R.U32.HI R0, RZ, 0x1e, R0 ;  /* 0x0000001eff007819 */ /* 0x000fe40000011600 */
[C---:B------:R-:W-:Y:S02]  /*00d0*/  IADD3 R4, P1, R6.reuse, UR6, RZ ;  /* 0x0000000606047c10 */ /* 0x040fe4000ff3e0ff */
[----:B------:R-:W-:Y:S02]  /*00e0*/  IADD3 R2, P0, R6, UR4, RZ ;  /* 0x0000000406027c10 */ /* 0x000fe4000ff1e0ff */
[C---:B------:R-:W-:Y:S01]  /*00f0*/  IADD3.X R5, R0.reuse, UR7, RZ, P1, !PT ;  /* 0x0000000700057c10 */ /* 0x040fe20008ffe4ff */
[----:B------:R-:W-:Y:S01]  /*0100*/  ULDC.64 UR6, c[0x0][0x228] ;  /* 0x00008a0000067ab9 */ /* 0x000fe20000000a00 */
[----:B------:R-:W-:Y:S01]  /*0110*/  IADD3.X R3, R0, UR5, RZ, P0, !PT ;  /* 0x0000000500037c10 */ /* 0x000fe200087fe4ff */
[----:B------:R-:W-:-:S03]  /*0120*/  ULDC.64 UR4, c[0x0][0x208] ;  /* 0x0000820000047ab9 */ /* 0x000fc60000000a00 */
[----:B------:R-:W2:Y:S04]  /*0130*/  LDG.E R5, desc[UR4][R4.64] ;  /* 0x0000000404057981 */ /* 0x000ea8000c1e1900 */
[----:B------:R-:W2:Y:S01]  /*0140*/  LDG.E R2, desc[UR4][R2.64] ;  /* 0x0000000402027981 */ /* 0x000ea2000c1e1900 */
[----:B------:R-:W-:Y:S01]  /*0150*/  IADD3 R6, P0, R6, UR6, RZ ;  /* 0x0000000606067c10 */ /* 0x000fe2000ff1e0ff */
[----:B------:R-:W-:-:S03]  /*0160*/  ULDC UR6, c[0x0][0x210] ;  /* 0x0000840000067ab9 */ /* 0x000fc60000000800 */
[----:B------:R-:W-:Y:S01]  /*0170*/  IADD3.X R7, R0, UR7, RZ, P0, !PT ;  /* 0x0000000700077c10 */ /* 0x000fe200087fe4ff */
[----:B--2---:R-:W-:-:S05]  /*0180*/  FFMA R9, R2, UR6, R5 ;  /* 0x0000000602097c23 */ /* 0x004fca0008000005 */
[----:B------:R-:W-:Y:S01]  /*0190*/  STG.E desc[UR4][R6.64], R9 ;  /* 0x0000000906007986 */ /* 0x000fe2000c101904 */
[----:B------:R-:W-:Y:S05]  /*01a0*/  EXIT ;  /* 0x000000000000794d */ /* 0x000fea0003800000 */
.L_x_0:
[----:B------:R-:W-:-:S00]  /*01b0*/  BRA `(.L_x_0) ;  /* 0xfffffffc00fc7947 */ /* 0x000fc0000383ffff */
[----:B------:R-:W-:-:S00]  /*01c0*/  NOP ;  /* 0x0000000000007918 */ /* 0x000fc00000000000 */
        /* <DEDUP_REMOVED lines=11> */
.L_x_1:


//--------------------- .nv.shared.reserved.0     --------------------------
	.section	.nv.shared.reserved.0,"aw",@nobits
	.weak		__nv_reservedSMEM_offset_0_alias
	.size		__nv_reservedSMEM_offset_0_alias, 0, 0
	.other		__nv_reservedSMEM_offset_0_alias,@"STO_CUDA_RESERVED_SHARED STV_DEFAULT"
__nv_reservedSMEM_offset_0_alias:
	.zero		0


//--------------------- .nv.constant0.saxpy       --------------------------
	.section	.nv.constant0.saxpy,"a",@progbits
	.sectionflags	@""
	.align	4
.nv.constant0.saxpy:
	.zero		568


//--------------------- SYMBOLS --------------------------

	.type		.nv.reservedSmem.offset0,@object
	.size		.nv.reservedSmem.offset0,0x4
